//
// Generated by NVIDIA NVVM Compiler
//
// Compiler Build ID: CL-36424714
// Cuda compilation tools, release 13.0, V13.0.88
// Based on NVVM 20.0.0
//

.version 9.0
.target sm_100
.address_size 64

	// .globl	_Z8cuda_addIfEvPT_S1_S1_

.visible .entry _Z8cuda_addIfEvPT_S1_S1_(
	.param .u64 .ptr .align 1 _Z8cuda_addIfEvPT_S1_S1__param_0,
	.param .u64 .ptr .align 1 _Z8cuda_addIfEvPT_S1_S1__param_1,
	.param .u64 .ptr .align 1 _Z8cuda_addIfEvPT_S1_S1__param_2
)
{
	.reg .b32 	%r<5>;
	.reg .b32 	%f<4>;
	.reg .b64 	%rd<11>;

	ld.param.u64 	%rd1, [_Z8cuda_addIfEvPT_S1_S1__param_0];
	ld.param.u64 	%rd2, [_Z8cuda_addIfEvPT_S1_S1__param_1];
	ld.param.u64 	%rd3, [_Z8cuda_addIfEvPT_S1_S1__param_2];
	cvta.to.global.u64 	%rd4, %rd3;
	cvta.to.global.u64 	%rd5, %rd2;
	cvta.to.global.u64 	%rd6, %rd1;
	mov.u32 	%r1, %tid.x;
	mov.u32 	%r2, %ctaid.x;
	mov.u32 	%r3, %ntid.x;
	mad.lo.s32 	%r4, %r2, %r3, %r1;
	mul.wide.u32 	%rd7, %r4, 4;
	add.s64 	%rd8, %rd6, %rd7;
	ld.global.f32 	%f1, [%rd8];
	add.s64 	%rd9, %rd5, %rd7;
	ld.global.f32 	%f2, [%rd9];
	add.f32 	%f3, %f1, %f2;
	add.s64 	%rd10, %rd4, %rd7;
	st.global.f32 	[%rd10], %f3;
	ret;

}


// ===== COMPILED SASS (sm_100) =====

	.target	sm_100

	.elftype	@"ET_EXEC"


//--------------------- .note.nv.tkinfo           --------------------------
	.section	.note.nv.tkinfo,"",@"SHT_NOTE"
	.sectionflags	@"SHF_NOTE_NV_TKINFO"
	.tkinfo
        /*0018*/ 	.word	0x00000002
        /*0030*/ 	.string	""
        /*0030*/ 	.string	"ptxas"
        /*0030*/ 	.string	"Cuda compilation tools, release 13.0, V13.0.88"
        /*0030*/ 	.string	"Build cuda_13.0.r13.0/compiler.36424714_0"
        /*0030*/ 	.string	"-arch sm_100 -m 64 "



//--------------------- .note.nv.cuinfo           --------------------------
	.section	.note.nv.cuinfo,"",@"SHT_NOTE"
	.sectionflags	@"SHF_NOTE_NV_CUINFO"
        /*0018*/ 	.short	0x0002
        /*001a*/ 	.short	0x0064
        /*001c*/ 	.short	0x0082
	.zero		2


//--------------------- .nv.info                  --------------------------
	.section	.nv.info,"",@"SHT_CUDA_INFO"
	.align	4


	//----- nvinfo : EIATTR_REGCOUNT
	.align		4
        /*0000*/ 	.byte	0x04, 0x2f
        /*0002*/ 	.short	(.L_1 - .L_0)
	.align		4
.L_0:
        /*0004*/ 	.word	index@(_Z8cuda_addIfEvPT_S1_S1_)
        /*0008*/ 	.word	0x0000000c


	//----- nvinfo : EIATTR_FRAME_SIZE
	.align		4
.L_1:
        /*000c*/ 	.byte	0x04, 0x11
        /*000e*/ 	.short	(.L_3 - .L_2)
	.align		4
.L_2:
        /*0010*/ 	.word	index@(_Z8cuda_addIfEvPT_S1_S1_)
        /*0014*/ 	.word	0x00000000


	//----- nvinfo : EIATTR_MIN_STACK_SIZE
	.align		4
.L_3:
        /*0018*/ 	.byte	0x04, 0x12
        /*001a*/ 	.short	(.L_5 - .L_4)
	.align		4
.L_4:
        /*001c*/ 	.word	index@(_Z8cuda_addIfEvPT_S1_S1_)
        /*0020*/ 	.word	0x00000000
.L_5:


//--------------------- .nv.compat                --------------------------
	.section	.nv.compat,"",@"SHT_CUDA_COMPAT_INFO"
	.align	4
        /*0000*/ 	.byte	0x02, 0x09, 0x00, 0x00, 0x02, 0x02, 0x01, 0x00, 0x02, 0x05, 0x05, 0x00, 0x03, 0x07, 0x01, 0x01
        /*0010*/ 	.byte	0x02, 0x03, 0x00, 0x00, 0x02, 0x06, 0x01, 0x00, 0x04, 0x0b, 0x08, 0x00, 0x09, 0x00, 0x00, 0x00
        /*0020*/ 	.byte	0x00, 0x00, 0x00, 0x00


//--------------------- .nv.info._Z8cuda_addIfEvPT_S1_S1_ --------------------------
	.section	.nv.info._Z8cuda_addIfEvPT_S1_S1_,"",@"SHT_CUDA_INFO"
	.sectionflags	@""
	.align	4


	//----- nvinfo : EIATTR_CUDA_API_VERSION
	.align		4
        /*0000*/ 	.byte	0x04, 0x37
        /*0002*/ 	.short	(.L_7 - .L_6)
.L_6:
        /*0004*/ 	.word	0x00000082


	//----- nvinfo : EIATTR_KPARAM_INFO
	.align		4
.L_7:
        /*0008*/ 	.byte	0x04, 0x17
        /*000a*/ 	.short	(.L_9 - .L_8)
.L_8:
        /*000c*/ 	.word	0x00000000
        /*0010*/ 	.short	0x0002
        /*0012*/ 	.short	0x0010
        /*0014*/ 	.byte	0x00, 0xf5, 0x21, 0x00


	//----- nvinfo : EIATTR_KPARAM_INFO
	.align		4
.L_9:
        /*0018*/ 	.byte	0x04, 0x17
        /*001a*/ 	.short	(.L_11 - .L_10)
.L_10:
        /*001c*/ 	.word	0x00000000
        /*0020*/ 	.short	0x0001
        /*0022*/ 	.short	0x0008
        /*0024*/ 	.byte	0x00, 0xf5, 0x21, 0x00


	//----- nvinfo : EIATTR_KPARAM_INFO
	.align		4
.L_11:
        /*0028*/ 	.byte	0x04, 0x17
        /*002a*/ 	.short	(.L_13 - .L_12)
.L_12:
        /*002c*/ 	.word	0x00000000
        /*0030*/ 	.short	0x0000
        /*0032*/ 	.short	0x0000
        /*0034*/ 	.byte	0x00, 0xf5, 0x21, 0x00


	//----- nvinfo : EIATTR_SPARSE_MMA_MASK
	.align		4
.L_13:
        /*0038*/ 	.byte	0x03, 0x50
        /*003a*/ 	.short	0x0000


	//----- nvinfo : EIATTR_MAXREG_COUNT
	.align		4
        /*003c*/ 	.byte	0x03, 0x1b
        /*003e*/ 	.short	0x00ff


	//----- nvinfo : EIATTR_MERCURY_ISA_VERSION
	.align		4
        /*0040*/ 	.byte	0x03, 0x5f
        /*0042*/ 	.short	0x0101


	//----- nvinfo : EIATTR_VRC_CTA_INIT_COUNT
	.align		4
        /*0044*/ 	.byte	0x02, 0x4a
	.zero		1
	.zero		1


	//----- nvinfo : EIATTR_EXIT_INSTR_OFFSETS
	.align		4
        /*0048*/ 	.byte	0x04, 0x1c
        /*004a*/ 	.short	(.L_15 - .L_14)


	//   ....[0]....
.L_14:
        /*004c*/ 	.word	0x00000100


	//----- nvinfo : EIATTR_CBANK_PARAM_SIZE
	.align		4
.L_15:
        /*0050*/ 	.byte	0x03, 0x19
        /*0052*/ 	.short	0x0018


	//----- nvinfo : EIATTR_PARAM_CBANK
	.align		4
        /*0054*/ 	.byte	0x04, 0x0a
        /*0056*/ 	.short	(.L_17 - .L_16)
	.align		4
.L_16:
        /*0058*/ 	.word	index@(.nv.constant0._Z8cuda_addIfEvPT_S1_S1_)
        /*005c*/ 	.short	0x0380
        /*005e*/ 	.short	0x0018


	//----- nvinfo : EIATTR_SW_WAR
	.align		4
.L_17:
        /*0060*/ 	.byte	0x04, 0x36
        /*0062*/ 	.short	(.L_19 - .L_18)
.L_18:
        /*0064*/ 	.word	0x00000008
.L_19:


//--------------------- .nv.callgraph             --------------------------
	.section	.nv.callgraph,"",@"SHT_CUDA_CALLGRAPH"
	.align	4
	.sectionentsize	8
	.align		4
        /*0000*/ 	.word	0x00000000
	.align		4
        /*0004*/ 	.word	0xffffffff
	.align		4
        /*0008*/ 	.word	0x00000000
	.align		4
        /*000c*/ 	.word	0xfffffffe
	.align		4
        /*0010*/ 	.word	0x00000000
	.align		4
        /*0014*/ 	.word	0xfffffffd
	.align		4
        /*0018*/ 	.word	0x00000000
	.align		4
        /*001c*/ 	.word	0xfffffffc


//--------------------- .text._Z8cuda_addIfEvPT_S1_S1_ --------------------------
	.section	.text._Z8cuda_addIfEvPT_S1_S1_,"ax",@progbits
	.align	128
        .global         _Z8cuda_addIfEvPT_S1_S1_
        .type           _Z8cuda_addIfEvPT_S1_S1_,@function
        .size           _Z8cuda_addIfEvPT_S1_S1_,(.L_x_1 - _Z8cuda_addIfEvPT_S1_S1_)
        .other          _Z8cuda_addIfEvPT_S1_S1_,@"STO_CUDA_ENTRY STV_DEFAULT"
_Z8cuda_addIfEvPT_S1_S1_:
.text._Z8cuda_addIfEvPT_S1_S1_:
[----:B------:R-:W-:Y:S01]  /*0000*/  LDC R1, c[0x0][0x37c] ;  /* 0x0000df00ff017b82 */ /* 0x000fe20000000800 */
[----:B------:R-:W0:Y:S07]  /*0010*/  S2R R9, SR_TID.X ;  /* 0x0000000000097919 */ /* 0x000e2e0000002100 */
[----:B------:R-:W0:Y:S01]  /*0020*/  S2UR UR6, SR_CTAID.X ;  /* 0x00000000000679c3 */ /* 0x000e220000002500 */
[----:B------:R-:W1:Y:S07]  /*0030*/  LDCU.64 UR4, c[0x0][0x358] ;  /* 0x00006b00ff0477ac */ /* 0x000e6e0008000a00 */
[----:B------:R-:W0:Y:S08]  /*0040*/  LDC R0, c[0x0][0x360] ;  /* 0x0000d800ff007b82 */ /* 0x000e300000000800 */
[----:B------:R-:W2:Y:S08]  /*0050*/  LDC.64 R2, c[0x0][0x380] ;  /* 0x0000e000ff027b82 */ /* 0x000eb00000000a00 */
[----:B------:R-:W3:Y:S01]  /*0060*/  LDC.64 R4, c[0x0][0x388] ;  /* 0x0000e200ff047b82 */ /* 0x000ee20000000a00 */
[----:B0-----:R-:W-:-:S07]  /*0070*/  IMAD R9, R0, UR6, R9 ;  /* 0x0000000600097c24 */ /* 0x001fce000f8e0209 */
[----:B------:R-:W0:Y:S01]  /*0080*/  LDC.64 R6, c[0x0][0x390] ;  /* 0x0000e400ff067b82 */ /* 0x000e220000000a00 */
[----:B--2---:R-:W-:-:S06]  /*0090*/  IMAD.WIDE.U32 R2, R9, 0x4, R2 ;  /* 0x0000000409027825 */ /* 0x004fcc00078e0002 */
[----:B-1----:R-:W2:Y:S01]  /*00a0*/  LDG.E R2, desc[UR4][R2.64] ;  /* 0x0000000402027981 */ /* 0x002ea2000c1e1900 */
[----:B---3--:R-:W-:-:S06]  /*00b0*/  IMAD.WIDE.U32 R4, R9, 0x4, R4 ;  /* 0x0000000409047825 */ /* 0x008fcc00078e0004 */
[----:B------:R-:W2:Y:S01]  /*00c0*/  LDG.E R5, desc[UR4][R4.64] ;  /* 0x0000000404057981 */ /* 0x000ea2000c1e1900 */
[----:B0-----:R-:W-:-:S04]  /*00d0*/  IMAD.WIDE.U32 R6, R9, 0x4, R6 ;  /* 0x0000000409067825 */ /* 0x001fc800078e0006 */
[----:B--2---:R-:W-:-:S05]  /*00e0*/  FADD R9, R2, R5 ;  /* 0x0000000502097221 */ /* 0x004fca0000000000 */
[----:B------:R-:W-:Y:S01]  /*00f0*/  STG.E desc[UR4][R6.64], R9 ;  /* 0x0000000906007986 */ /* 0x000fe2000c101904 */
[----:B------:R-:W-:Y:S05]  /*0100*/  EXIT ;  /* 0x000000000000794d */ /* 0x000fea0003800000 */
.L_x_0:
[----:B------:R-:W-:-:S00]  /*0110*/  BRA `(.L_x_0) ;  /* 0xfffffffc00fc7947 */ /* 0x000fc0000383ffff */
[----:B------:R-:W-:-:S00]  /*0120*/  NOP ;  /* 0x0000000000007918 */ /* 0x000fc00000000000 */
        /* <DEDUP_REMOVED lines=13> */
.L_x_1:


//--------------------- .nv.shared.reserved.0     --------------------------
	.section	.nv.shared.reserved.0,"aw",@nobits
	.weak		__nv_reservedSMEM_offset_0_alias
	.size		__nv_reservedSMEM_offset_0_alias, 0, 64
	.other		__nv_reservedSMEM_offset_0_alias,@"STO_CUDA_RESERVED_SHARED STV_DEFAULT"
__nv_reservedSMEM_offset_0_alias:
	.zero		0
	.zero		64


//--------------------- .nv.constant0._Z8cuda_addIfEvPT_S1_S1_ --------------------------
	.section	.nv.constant0._Z8cuda_addIfEvPT_S1_S1_,"a",@progbits
	.sectionflags	@""
	.align	4
.nv.constant0._Z8cuda_addIfEvPT_S1_S1_:
	.zero		920


//--------------------- SYMBOLS --------------------------

	.type		.nv.reservedSmem.offset0,@object
	.size		.nv.reservedSmem.offset0,0x4
